	.headerflags	@"EF_CUDA_TEXMODE_UNIFIED EF_CUDA_64BIT_ADDRESS EF_CUDA_SM80 EF_CUDA_VIRTUAL_SM(EF_CUDA_SM80)"
	.elftype	@"ET_EXEC"


//--------------------- .nv.info                  --------------------------
	.section	.nv.info,"",@"SHT_CUDA_INFO"
	.align	4


	//----- nvinfo : EIATTR_REGCOUNT
	.align		4
        /*0000*/ 	.byte	0x04, 0x2f
        /*0002*/ 	.short	(.L_13 - .L_12)
	.align		4
.L_12:
        /*0004*/ 	.word	index@(triton_)
        /*0008*/ 	.word	0x00000058


	//----- nvinfo : EIATTR_MIN_STACK_SIZE
	.align		4
.L_13:
        /*000c*/ 	.byte	0x04, 0x12
        /*000e*/ 	.short	(.L_15 - .L_14)
	.align		4
.L_14:
        /*0010*/ 	.word	index@(triton_)
        /*0014*/ 	.word	0x00000000


	//----- nvinfo : EIATTR_FRAME_SIZE
	.align		4
.L_15:
        /*0018*/ 	.byte	0x04, 0x11
        /*001a*/ 	.short	(.L_17 - .L_16)
	.align		4
.L_16:
        /*001c*/ 	.word	index@(triton_)
        /*0020*/ 	.word	0x00000000


	//----- nvinfo : EIATTR_MIN_STACK_SIZE
	.align		4
.L_17:
        /*0024*/ 	.byte	0x04, 0x12
        /*0026*/ 	.short	(.L_19 - .L_18)
	.align		4
.L_18:
        /*0028*/ 	.word	index@(triton_)
        /*002c*/ 	.word	0x00000000
.L_19:


//--------------------- .nv.info.triton_          --------------------------
	.section	.nv.info.triton_,"",@"SHT_CUDA_INFO"
	.sectionflags	@""
	.align	4


	//----- nvinfo : EIATTR_CUDA_API_VERSION
	.align		4
        /*0000*/ 	.byte	0x04, 0x37
        /*0002*/ 	.short	(.L_21 - .L_20)
.L_20:
        /*0004*/ 	.word	0x0000007c


	//----- nvinfo : EIATTR_SW2861232_WAR
	.align		4
.L_21:
        /*0008*/ 	.byte	0x01, 0x35
	.zero		2


	//----- nvinfo : EIATTR_PARAM_CBANK
	.align		4
        /*000c*/ 	.byte	0x04, 0x0a
        /*000e*/ 	.short	(.L_23 - .L_22)
	.align		4
.L_22:
        /*0010*/ 	.word	index@(.nv.constant0.triton_)
        /*0014*/ 	.short	0x0160
        /*0016*/ 	.short	0x005c


	//----- nvinfo : EIATTR_CBANK_PARAM_SIZE
	.align		4
.L_23:
        /*0018*/ 	.byte	0x03, 0x19
        /*001a*/ 	.short	0x005c


	//----- nvinfo : EIATTR_KPARAM_INFO
	.align		4
        /*001c*/ 	.byte	0x04, 0x17
        /*001e*/ 	.short	(.L_25 - .L_24)
.L_24:
        /*0020*/ 	.word	0x00000000
        /*0024*/ 	.short	0x000b
        /*0026*/ 	.short	0x0058
        /*0028*/ 	.byte	0x00, 0xf0, 0x11, 0x00


	//----- nvinfo : EIATTR_KPARAM_INFO
	.align		4
.L_25:
        /*002c*/ 	.byte	0x04, 0x17
        /*002e*/ 	.short	(.L_27 - .L_26)
.L_26:
        /*0030*/ 	.word	0x00000000
        /*0034*/ 	.short	0x000a
        /*0036*/ 	.short	0x0050
        /*0038*/ 	.byte	0x00, 0xf0, 0x21, 0x00


	//----- nvinfo : EIATTR_KPARAM_INFO
	.align		4
.L_27:
        /*003c*/ 	.byte	0x04, 0x17
        /*003e*/ 	.short	(.L_29 - .L_28)
.L_28:
        /*0040*/ 	.word	0x00000000
        /*0044*/ 	.short	0x0009
        /*0046*/ 	.short	0x0048
        /*0048*/ 	.byte	0x00, 0xf0, 0x21, 0x00


	//----- nvinfo : EIATTR_KPARAM_INFO
	.align		4
.L_29:
        /*004c*/ 	.byte	0x04, 0x17
        /*004e*/ 	.short	(.L_31 - .L_30)
.L_30:
        /*0050*/ 	.word	0x00000000
        /*0054*/ 	.short	0x0008
        /*0056*/ 	.short	0x0040
        /*0058*/ 	.byte	0x00, 0xf0, 0x21, 0x00


	//----- nvinfo : EIATTR_KPARAM_INFO
	.align		4
.L_31:
        /*005c*/ 	.byte	0x04, 0x17
        /*005e*/ 	.short	(.L_33 - .L_32)
.L_32:
        /*0060*/ 	.word	0x00000000
        /*0064*/ 	.short	0x0007
        /*0066*/ 	.short	0x0038
        /*0068*/ 	.byte	0x00, 0xf0, 0x21, 0x00


	//----- nvinfo : EIATTR_KPARAM_INFO
	.align		4
.L_33:
        /*006c*/ 	.byte	0x04, 0x17
        /*006e*/ 	.short	(.L_35 - .L_34)
.L_34:
        /*0070*/ 	.word	0x00000000
        /*0074*/ 	.short	0x0006
        /*0076*/ 	.short	0x0030
        /*0078*/ 	.byte	0x00, 0xf0, 0x21, 0x00


	//----- nvinfo : EIATTR_KPARAM_INFO
	.align		4
.L_35:
        /*007c*/ 	.byte	0x04, 0x17
        /*007e*/ 	.short	(.L_37 - .L_36)
.L_36:
        /*0080*/ 	.word	0x00000000
        /*0084*/ 	.short	0x0005
        /*0086*/ 	.short	0x0028
        /*0088*/ 	.byte	0x00, 0xf0, 0x21, 0x00


	//----- nvinfo : EIATTR_KPARAM_INFO
	.align		4
.L_37:
        /*008c*/ 	.byte	0x04, 0x17
        /*008e*/ 	.short	(.L_39 - .L_38)
.L_38:
        /*0090*/ 	.word	0x00000000
        /*0094*/ 	.short	0x0004
        /*0096*/ 	.short	0x0020
        /*0098*/ 	.byte	0x00, 0xf0, 0x21, 0x00


	//----- nvinfo : EIATTR_KPARAM_INFO
	.align		4
.L_39:
        /*009c*/ 	.byte	0x04, 0x17
        /*009e*/ 	.short	(.L_41 - .L_40)
.L_40:
        /*00a0*/ 	.word	0x00000000
        /*00a4*/ 	.short	0x0003
        /*00a6*/ 	.short	0x0018
        /*00a8*/ 	.byte	0x00, 0xf0, 0x21, 0x00


	//----- nvinfo : EIATTR_KPARAM_INFO
	.align		4
.L_41:
        /*00ac*/ 	.byte	0x04, 0x17
        /*00ae*/ 	.short	(.L_43 - .L_42)
.L_42:
        /*00b0*/ 	.word	0x00000000
        /*00b4*/ 	.short	0x0002
        /*00b6*/ 	.short	0x0010
        /*00b8*/ 	.byte	0x00, 0xf0, 0x21, 0x00


	//----- nvinfo : EIATTR_KPARAM_INFO
	.align		4
.L_43:
        /*00bc*/ 	.byte	0x04, 0x17
        /*00be*/ 	.short	(.L_45 - .L_44)
.L_44:
        /*00c0*/ 	.word	0x00000000
        /*00c4*/ 	.short	0x0001
        /*00c6*/ 	.short	0x0008
        /*00c8*/ 	.byte	0x00, 0xf0, 0x21, 0x00


	//----- nvinfo : EIATTR_KPARAM_INFO
	.align		4
.L_45:
        /*00cc*/ 	.byte	0x04, 0x17
        /*00ce*/ 	.short	(.L_47 - .L_46)
.L_46:
        /*00d0*/ 	.word	0x00000000
        /*00d4*/ 	.short	0x0000
        /*00d6*/ 	.short	0x0000
        /*00d8*/ 	.byte	0x00, 0xf0, 0x21, 0x00


	//----- nvinfo : EIATTR_MAXREG_COUNT
	.align		4
.L_47:
        /*00dc*/ 	.byte	0x03, 0x1b
        /*00de*/ 	.short	0x00ff


	//----- nvinfo : EIATTR_EXTERNS
	.align		4
        /*00e0*/ 	.byte	0x04, 0x0f
        /*00e2*/ 	.short	(.L_49 - .L_48)


	//   ....[0]....
	.align		4
.L_48:
        /*00e4*/ 	.word	index@(__assertfail)


	//----- nvinfo : EIATTR_SYSCALL_OFFSETS
	.align		4
.L_49:
        /*00e8*/ 	.byte	0x04, 0x46
        /*00ea*/ 	.short	(.L_51 - .L_50)


	//   ....[0]....
.L_50:
        /*00ec*/ 	.word	0x00000460


	//   ....[1]....
        /*00f0*/ 	.word	0x00000720


	//   ....[2]....
        /*00f4*/ 	.word	0x00000a20


	//   ....[3]....
        /*00f8*/ 	.word	0x00000ce0


	//----- nvinfo : EIATTR_EXIT_INSTR_OFFSETS
	.align		4
.L_51:
        /*00fc*/ 	.byte	0x04, 0x1c
        /*00fe*/ 	.short	(.L_53 - .L_52)


	//   ....[0]....
.L_52:
        /*0100*/ 	.word	0x00001100


	//----- nvinfo : EIATTR_MAX_THREADS
	.align		4
.L_53:
        /*0104*/ 	.byte	0x04, 0x05
        /*0106*/ 	.short	(.L_55 - .L_54)
.L_54:
        /*0108*/ 	.word	0x00000080
        /*010c*/ 	.word	0x00000001
        /*0110*/ 	.word	0x00000001


	//----- nvinfo : EIATTR_CRS_STACK_SIZE
	.align		4
.L_55:
        /*0114*/ 	.byte	0x04, 0x1e
        /*0116*/ 	.short	(.L_57 - .L_56)
.L_56:
        /*0118*/ 	.word	0x00000000
.L_57:


//--------------------- .nv.callgraph             --------------------------
	.section	.nv.callgraph,"",@"SHT_CUDA_CALLGRAPH"
	.align	4
	.sectionentsize	8
	.align		4
        /*0000*/ 	.word	0x00000000
	.align		4
        /*0004*/ 	.word	0xffffffff
	.align		4
        /*0008*/ 	.word	index@(triton_)
	.align		4
        /*000c*/ 	.word	index@(__assertfail)
	.align		4
        /*0010*/ 	.word	0x00000000
	.align		4
        /*0014*/ 	.word	0xfffffffe
	.align		4
        /*0018*/ 	.word	0x00000000
	.align		4
        /*001c*/ 	.word	0xfffffffd
	.align		4
        /*0020*/ 	.word	0x00000000
	.align		4
        /*0024*/ 	.word	0xfffffffc


//--------------------- .nv.rel.action            --------------------------
	.section	.nv.rel.action,"",@"SHT_CUDA_RELOCINFO"
	.align	8
	.sectionentsize	8
        /*0000*/ 	.byte	0x73, 0x00, 0x00, 0x00, 0x00, 0x00, 0x00, 0x00, 0x00, 0x00, 0x00, 0x11, 0x25, 0x00, 0x05, 0x36


//--------------------- .nv.constant4             --------------------------
	.section	.nv.constant4,"a",@progbits
	.align	8
	.align		8
.nv.constant4:
        /*0000*/ 	.dword	__assertfail
	.align		8
        /*0008*/ 	.dword	assertFunc_3
	.align		8
        /*0010*/ 	.dword	assertFile_3
	.align		8
        /*0018*/ 	.dword	assertMessage_3
	.align		8
        /*0020*/ 	.dword	assertFunc_2
	.align		8
        /*0028*/ 	.dword	assertFile_2
	.align		8
        /*0030*/ 	.dword	assertMessage_2
	.align		8
        /*0038*/ 	.dword	assertFunc_1
	.align		8
        /*0040*/ 	.dword	assertFile_1
	.align		8
        /*0048*/ 	.dword	assertMessage_1
	.align		8
        /*0050*/ 	.dword	assertFunc_0
	.align		8
        /*0058*/ 	.dword	assertFile_0
	.align		8
        /*0060*/ 	.dword	assertMessage_0


//--------------------- .nv.constant0.triton_     --------------------------
	.section	.nv.constant0.triton_,"a",@progbits
	.sectionflags	@""
	.align	4
.nv.constant0.triton_:
	.zero		444


//--------------------- .text.triton_             --------------------------
	.section	.text.triton_,"ax",@progbits
	.sectioninfo	@"SHI_REGISTERS=88"
	.align	128
        .global         triton_
        .type           triton_,@function
        .size           triton_,(.L_x_9 - triton_)
        .other          triton_,@"STO_CUDA_ENTRY STV_DEFAULT"
triton_:
.text.triton_:
[----:B------:R-:W-:Y:S02]  /*0000*/  IMAD.MOV.U32 R1, RZ, RZ, c[0x0][0x28] ;  /* 0x00000a00ff017624 */ /* 0x000fe400078e00ff */
[----:B------:R-:W0:Y:S01]  /*0010*/  S2R R0, SR_TID.X ;  /* 0x0000000000007919 */ /* 0x000e220000002100 */
[----:B------:R-:W-:Y:S01]  /*0020*/  IMAD.MOV.U32 R71, RZ, RZ, 0x8 ;  /* 0x00000008ff477424 */ /* 0x000fe200078e00ff */
[----:B------:R-:W-:Y:S02]  /*0030*/  ULDC.64 UR36, c[0x0][0x118] ;  /* 0x0000460000247ab9 */ /* 0x000fe40000000a00 */
[----:B------:R-:W1:Y:S01]  /*0040*/  S2R R69, SR_CTAID.X ;  /* 0x0000000000457919 */ /* 0x000e620000002500 */
[----:B0-----:R-:W-:-:S05]  /*0050*/  IMAD.SHL.U32 R0, R0, 0x4, RZ ;  /* 0x0000000400007824 */ /* 0x001fca00078e00ff */
[----:B------:R-:W-:-:S05]  /*0060*/  LOP3.LUT R0, R0, 0x1fc, RZ, 0xc0, !PT ;  /* 0x000001fc00007812 */ /* 0x000fca00078ec0ff */
[----:B-1----:R-:W-:-:S05]  /*0070*/  IMAD R69, R69, 0x400, R0 ;  /* 0x0000040045457824 */ /* 0x002fca00078e0200 */
[----:B------:R-:W-:Y:S02]  /*0080*/  IADD3 R60, R69, 0x200, RZ ;  /* 0x00000200453c7810 */ /* 0x000fe40007ffe0ff */
[----:B------:R-:W-:-:S04]  /*0090*/  SHF.R.S32.HI R0, RZ, 0x1f, R69 ;  /* 0x0000001fff007819 */ /* 0x000fc80000011445 */
[C---:B------:R-:W-:Y:S02]  /*00a0*/  LEA.HI R6, R0.reuse, R60, RZ, 0xe ;  /* 0x0000003c00067211 */ /* 0x040fe400078f70ff */
[----:B------:R-:W-:Y:S02]  /*00b0*/  LEA.HI R0, R0, R69, RZ, 0xe ;  /* 0x0000004500007211 */ /* 0x000fe400078f70ff */
[----:B------:R-:W-:Y:S02]  /*00c0*/  SHF.R.S32.HI R70, RZ, 0xe, R6 ;  /* 0x0000000eff467819 */ /* 0x000fe40000011406 */
[----:B------:R-:W-:-:S03]  /*00d0*/  SHF.R.S32.HI R76, RZ, 0xe, R0 ;  /* 0x0000000eff4c7819 */ /* 0x000fc60000011400 */
[----:B------:R-:W-:-:S04]  /*00e0*/  IMAD.WIDE R4, R70, R71, c[0x0][0x160] ;  /* 0x0000580046047625 */ /* 0x000fc800078e0247 */
[CC--:B------:R-:W-:Y:S02]  /*00f0*/  IMAD.WIDE R2, R76.reuse, R71.reuse, c[0x0][0x160] ;  /* 0x000058004c027625 */ /* 0x0c0fe400078e0247 */
[----:B------:R-:W2:Y:S04]  /*0100*/  LDG.E.EL.64 R4, [R4.64] ;  /* 0x0000002404047981 */ /* 0x000ea8000c2e1b00 */
[----:B------:R-:W3:Y:S01]  /*0110*/  LDG.E.EL.64 R2, [R2.64] ;  /* 0x0000002402027981 */ /* 0x000ee2000c2e1b00 */
[----:B------:R-:W-:-:S04]  /*0120*/  IMAD.WIDE R26, R76, R71, c[0x0][0x170] ;  /* 0x00005c004c1a7625 */ /* 0x000fc800078e0247 */
[CC--:B------:R-:W-:Y:S02]  /*0130*/  IMAD.WIDE R24, R76.reuse, R71.reuse, c[0x0][0x180] ;  /* 0x000060004c187625 */ /* 0x0c0fe400078e0247 */
[----:B------:R-:W5:Y:S02]  /*0140*/  LDG.E.EL.64 R26, [R26.64] ;  /* 0x000000241a1a7981 */ /* 0x000f64000c2e1b00 */
[CC--:B------:R-:W-:Y:S02]  /*0150*/  IMAD.WIDE R78, R76.reuse, R71.reuse, c[0x0][0x190] ;  /* 0x000064004c4e7625 */ /* 0x0c0fe400078e0247 */
[----:B------:R-:W5:Y:S02]  /*0160*/  LDG.E.EL.64 R24, [R24.64] ;  /* 0x0000002418187981 */ /* 0x000f64000c2e1b00 */
[-C--:B------:R-:W-:Y:S02]  /*0170*/  IMAD.WIDE R76, R76, R71.reuse, c[0x0][0x1a0] ;  /* 0x000068004c4c7625 */ /* 0x080fe400078e0247 */
[----:B------:R-:W5:Y:S02]  /*0180*/  LDG.E.EL.64 R78, [R78.64] ;  /* 0x000000244e4e7981 */ /* 0x000f64000c2e1b00 */
[----:B------:R-:W-:-:S02]  /*0190*/  IMAD.WIDE R28, R70, R71, c[0x0][0x170] ;  /* 0x00005c00461c7625 */ /* 0x000fc400078e0247 */
[----:B------:R-:W5:Y:S02]  /*01a0*/  LDG.E.EL.64 R76, [R76.64] ;  /* 0x000000244c4c7981 */ /* 0x000f64000c2e1b00 */
[CC--:B------:R-:W-:Y:S02]  /*01b0*/  IMAD.WIDE R62, R70.reuse, R71.reuse, c[0x0][0x180] ;  /* 0x00006000463e7625 */ /* 0x0c0fe400078e0247 */
[----:B------:R-:W5:Y:S02]  /*01c0*/  LDG.E.EL.64 R28, [R28.64] ;  /* 0x000000241c1c7981 */ /* 0x000f64000c2e1b00 */
[CC--:B------:R-:W-:Y:S02]  /*01d0*/  IMAD.WIDE R84, R70.reuse, R71.reuse, c[0x0][0x190] ;  /* 0x0000640046547625 */ /* 0x0c0fe400078e0247 */
[----:B------:R-:W5:Y:S02]  /*01e0*/  LDG.E.EL.64 R62, [R62.64] ;  /* 0x000000243e3e7981 */ /* 0x000f64000c2e1b00 */
[----:B------:R-:W-:-:S02]  /*01f0*/  IMAD.WIDE R70, R70, R71, c[0x0][0x1a0] ;  /* 0x0000680046467625 */ /* 0x000fc400078e0247 */
[----:B------:R-:W5:Y:S04]  /*0200*/  LDG.E.EL.64 R84, [R84.64] ;  /* 0x0000002454547981 */ /* 0x000f68000c2e1b00 */
[----:B------:R-:W5:Y:S01]  /*0210*/  LDG.E.EL.64 R70, [R70.64] ;  /* 0x0000002446467981 */ /* 0x000f62000c2e1b00 */
[----:B------:R-:W-:Y:S01]  /*0220*/  LOP3.LUT R22, R0, 0xffffc000, RZ, 0xc0, !PT ;  /* 0xffffc00000167812 */ /* 0x000fe200078ec0ff */
[----:B------:R-:W-:Y:S04]  /*0230*/  BSSY B6, `(.L_x_0) ;  /* 0x0000024000067945 */ /* 0x000fe80003800000 */
[----:B------:R-:W-:Y:S01]  /*0240*/  IMAD.IADD R22, R69, 0x1, -R22 ;  /* 0x0000000145167824 */ /* 0x000fe200078e0a16 */
[----:B--2---:R-:W-:-:S02]  /*0250*/  SHF.R.U32.HI R17, RZ, 0x14, R5 ;  /* 0x00000014ff117819 */ /* 0x004fc40000011605 */
[----:B---3--:R-:W-:Y:S02]  /*0260*/  SHF.R.U32.HI R7, RZ, 0x14, R3 ;  /* 0x00000014ff077819 */ /* 0x008fe40000011603 */
[----:B------:R-:W-:Y:S02]  /*0270*/  LOP3.LUT R17, R17, 0x800, RZ, 0xc0, !PT ;  /* 0x0000080011117812 */ /* 0x000fe400078ec0ff */
[----:B------:R-:W-:Y:S02]  /*0280*/  LOP3.LUT R7, R7, 0x800, RZ, 0xc0, !PT ;  /* 0x0000080007077812 */ /* 0x000fe400078ec0ff */
[----:B------:R-:W-:Y:S02]  /*0290*/  IADD3 R17, P0, R4, R17, RZ ;  /* 0x0000001104117210 */ /* 0x000fe40007f1e0ff */
[----:B------:R-:W-:-:S03]  /*02a0*/  IADD3 R16, P1, R2, R7, RZ ;  /* 0x0000000702107210 */ /* 0x000fc60007f3e0ff */
[----:B------:R-:W-:Y:S01]  /*02b0*/  IMAD.X R2, RZ, RZ, R5, P0 ;  /* 0x000000ffff027224 */ /* 0x000fe200000e0605 */
[----:B------:R-:W-:Y:S01]  /*02c0*/  LOP3.LUT R4, R17, R16, RZ, 0xfc, !PT ;  /* 0x0000001011047212 */ /* 0x000fe200078efcff */
[----:B------:R-:W-:-:S03]  /*02d0*/  IMAD.X R19, RZ, RZ, R3, P1 ;  /* 0x000000ffff137224 */ /* 0x000fc600008e0603 */
[----:B------:R-:W-:Y:S02]  /*02e0*/  ISETP.GE.U32.AND P0, PT, R4, 0x800, PT ;  /* 0x000008000400780c */ /* 0x000fe40003f06070 */
[----:B------:R-:W-:-:S04]  /*02f0*/  LOP3.LUT R3, R2, R19, RZ, 0xfc, !PT ;  /* 0x0000001302037212 */ /* 0x000fc800078efcff */
[----:B------:R-:W-:Y:S02]  /*0300*/  ISETP.GE.U32.AND.EX P0, PT, R3, RZ, PT, P0 ;  /* 0x000000ff0300720c */ /* 0x000fe40003f06100 */
[----:B------:R-:W-:-:S05]  /*0310*/  LOP3.LUT R3, R6, 0xffffc000, RZ, 0xc0, !PT ;  /* 0xffffc00006037812 */ /* 0x000fca00078ec0ff */
[----:B------:R-:W-:-:S06]  /*0320*/  IMAD.IADD R60, R60, 0x1, -R3 ;  /* 0x000000013c3c7824 */ /* 0x000fcc00078e0a03 */
[----:B------:R-:W-:Y:S05]  /*0330*/  @!P0 BRA `(.L_x_1) ;  /* 0x0000013000008947 */ /* 0x000fea0003800000 */
[----:B------:R-:W-:Y:S01]  /*0340*/  MOV R0, 0x0 ;  /* 0x0000000000007802 */ /* 0x000fe20000000f00 */
[----:B------:R-:W-:Y:S02]  /*0350*/  IMAD.MOV.U32 R4, RZ, RZ, c[0x4][0x60] ;  /* 0x01001800ff047624 */ /* 0x000fe400078e00ff */
[----:B------:R-:W-:Y:S01]  /*0360*/  IMAD.MOV.U32 R5, RZ, RZ, c[0x4][0x64] ;  /* 0x01001900ff057624 */ /* 0x000fe200078e00ff */
[----:B------:R0:W1:Y:S01]  /*0370*/  LDC.64 R14, c[0x4][R0] ;  /* 0x01000000000e7b82 */ /* 0x0000620000000a00 */
[----:B------:R-:W-:Y:S02]  /*0380*/  IMAD.MOV.U32 R6, RZ, RZ, c[0x4][0x58] ;  /* 0x01001600ff067624 */ /* 0x000fe400078e00ff */
[----:B------:R-:W-:Y:S02]  /*0390*/  IMAD.MOV.U32 R7, RZ, RZ, c[0x4][0x5c] ;  /* 0x01001700ff077624 */ /* 0x000fe400078e00ff */
[----:B------:R-:W-:Y:S02]  /*03a0*/  IMAD.MOV.U32 R8, RZ, RZ, 0x34b ;  /* 0x0000034bff087424 */ /* 0x000fe400078e00ff */
[----:B------:R-:W-:-:S02]  /*03b0*/  IMAD.MOV.U32 R10, RZ, RZ, c[0x4][0x50] ;  /* 0x01001400ff0a7624 */ /* 0x000fc400078e00ff */
[----:B------:R-:W-:Y:S02]  /*03c0*/  IMAD.MOV.U32 R11, RZ, RZ, c[0x4][0x54] ;  /* 0x01001500ff0b7624 */ /* 0x000fe400078e00ff */
[----:B------:R-:W-:Y:S02]  /*03d0*/  IMAD.MOV.U32 R12, RZ, RZ, 0x1 ;  /* 0x00000001ff0c7424 */ /* 0x000fe400078e00ff */
[----:B------:R-:W-:Y:S02]  /*03e0*/  IMAD.MOV.U32 R13, RZ, RZ, RZ ;  /* 0x000000ffff0d7224 */ /* 0x000fe400078e00ff */
[----:B0-----:R-:W-:-:S05]  /*03f0*/  LEPC R20 ;  /* 0x000000000014734e */ /* 0x001fca0000000000 */
[----:B------:R-:W-:Y:S02]  /*0400*/  MOV R3, 0x470 ;  /* 0x0000047000037802 */ /* 0x000fe40000000f00 */
[----:B------:R-:W-:Y:S02]  /*0410*/  MOV R0, 0x3f0 ;  /* 0x000003f000007802 */ /* 0x000fe40000000f00 */
[----:B------:R-:W-:Y:S02]  /*0420*/  MOV R9, 0x0 ;  /* 0x0000000000097802 */ /* 0x000fe40000000f00 */
[----:B------:R-:W-:-:S02]  /*0430*/  MOV R18, 0x0 ;  /* 0x0000000000127802 */ /* 0x000fc40000000f00 */
[----:B------:R-:W-:-:S04]  /*0440*/  IADD3 R20, P0, P1, -R0, R3, R20 ;  /* 0x0000000300147210 */ /* 0x000fc8000791e114 */
[----:B------:R-:W-:-:S04]  /*0450*/  IADD3.X R21, ~R18, R9, R21, P0, P1 ;  /* 0x0000000912157210 */ /* 0x000fc800007e2515 */
[----:B-1---5:R-:W-:Y:S05]  /*0460*/  CALL.ABS.NOINC R14 ;  /* 0x000000000e007343 */ /* 0x022fea0003c00000 */
.L_x_1:
[----:B------:R-:W-:Y:S05]  /*0470*/  BSYNC B6 ;  /* 0x0000000000067941 */ /* 0x000fea0003800000 */
.L_x_0:
[C---:B------:R-:W-:Y:S02]  /*0480*/  LEA R52, P0, R16.reuse, c[0x0][0x168], 0x10 ;  /* 0x00005a0010347a11 */ /* 0x040fe400078080ff */
[C---:B------:R-:W-:Y:S02]  /*0490*/  LEA R44, P1, R17.reuse, c[0x0][0x168], 0x10 ;  /* 0x00005a00112c7a11 */ /* 0x040fe400078280ff */
[----:B------:R-:W-:Y:S02]  /*04a0*/  LEA.HI.X R53, R16, c[0x0][0x16c], R19, 0x10, P0 ;  /* 0x00005b0010357a11 */ /* 0x000fe400000f8413 */
[----:B------:R-:W-:-:S03]  /*04b0*/  LEA.HI.X R45, R17, c[0x0][0x16c], R2, 0x10, P1 ;  /* 0x00005b00112d7a11 */ /* 0x000fc600008f8402 */
[----:B------:R-:W-:-:S04]  /*04c0*/  IMAD.WIDE R52, R22, 0x4, R52 ;  /* 0x0000000416347825 */ /* 0x000fc800078e0234 */
[----:B------:R-:W-:Y:S02]  /*04d0*/  IMAD.WIDE R44, R60, 0x4, R44 ;  /* 0x000000043c2c7825 */ /* 0x000fe400078e022c */
[----:B------:R-:W5:Y:S04]  /*04e0*/  LDG.E.128 R52, [R52.64] ;  /* 0x0000002434347981 */ /* 0x000f68000c1e1d00 */
[----:B------:R-:W5:Y:S02]  /*04f0*/  LDG.E.128 R44, [R44.64] ;  /* 0x000000242c2c7981 */ /* 0x000f64000c1e1d00 */
[----:B-----5:R-:W-:Y:S01]  /*0500*/  SHF.R.U32.HI R17, RZ, 0x14, R29 ;  /* 0x00000014ff117819 */ /* 0x020fe2000001161d */
[----:B------:R-:W-:Y:S01]  /*0510*/  BSSY B6, `(.L_x_2) ;  /* 0x0000022000067945 */ /* 0x000fe20003800000 */
[----:B------:R-:W-:-:S02]  /*0520*/  SHF.R.U32.HI R3, RZ, 0x14, R27 ;  /* 0x00000014ff037819 */ /* 0x000fc4000001161b */
[----:B------:R-:W-:Y:S02]  /*0530*/  LOP3.LUT R17, R17, 0x800, RZ, 0xc0, !PT ;  /* 0x0000080011117812 */ /* 0x000fe400078ec0ff */
[----:B------:R-:W-:Y:S02]  /*0540*/  LOP3.LUT R3, R3, 0x800, RZ, 0xc0, !PT ;  /* 0x0000080003037812 */ /* 0x000fe400078ec0ff */
[----:B------:R-:W-:Y:S02]  /*0550*/  IADD3 R17, P0, R28, R17, RZ ;  /* 0x000000111c117210 */ /* 0x000fe40007f1e0ff */
[----:B------:R-:W-:Y:S02]  /*0560*/  IADD3 R18, P1, R26, R3, RZ ;  /* 0x000000031a127210 */ /* 0x000fe40007f3e0ff */
[----:B------:R-:W-:Y:S01]  /*0570*/  SHF.R.S32.HI R23, RZ, 0x1f, R60 ;  /* 0x0000001fff177819 */ /* 0x000fe2000001143c */
[----:B------:R-:W-:Y:S01]  /*0580*/  IMAD.X R16, RZ, RZ, R29, P0 ;  /* 0x000000ffff107224 */ /* 0x000fe200000e061d */
[----:B------:R-:W-:Y:S01]  /*0590*/  LOP3.LUT R0, R17, R18, RZ, 0xfc, !PT ;  /* 0x0000001211007212 */ /* 0x000fe200078efcff */
[----:B------:R-:W-:Y:S01]  /*05a0*/  IMAD.X R19, RZ, RZ, R27, P1 ;  /* 0x000000ffff137224 */ /* 0x000fe200008e061b */
[----:B------:R-:W-:-:S02]  /*05b0*/  SHF.R.S32.HI R27, RZ, 0x1f, R22 ;  /* 0x0000001fff1b7819 */ /* 0x000fc40000011416 */
[----:B------:R-:W-:Y:S02]  /*05c0*/  ISETP.GE.U32.AND P0, PT, R0, 0x800, PT ;  /* 0x000008000000780c */ /* 0x000fe40003f06070 */
[----:B------:R-:W-:-:S04]  /*05d0*/  LOP3.LUT R0, R16, R19, RZ, 0xfc, !PT ;  /* 0x0000001310007212 */ /* 0x000fc800078efcff */
[----:B------:R-:W-:-:S13]  /*05e0*/  ISETP.GE.U32.AND.EX P0, PT, R0, RZ, PT, P0 ;  /* 0x000000ff0000720c */ /* 0x000fda0003f06100 */
        /* <DEDUP_REMOVED lines=19> */
[----:B-1----:R-:W-:Y:S05]  /*0720*/  CALL.ABS.NOINC R2 ;  /* 0x0000000002007343 */ /* 0x002fea0003c00000 */
.L_x_3:
[----:B------:R-:W-:Y:S05]  /*0730*/  BSYNC B6 ;  /* 0x0000000000067941 */ /* 0x000fea0003800000 */
.L_x_2:
[C---:B------:R-:W-:Y:S01]  /*0740*/  SHF.L.U64.HI R2, R22.reuse, 0x2, R27 ;  /* 0x0000000216027819 */ /* 0x040fe2000001021b */
[----:B------:R-:W-:Y:S01]  /*0750*/  IMAD.SHL.U32 R22, R22, 0x4, RZ ;  /* 0x0000000416167824 */ /* 0x000fe200078e00ff */
[C---:B------:R-:W-:Y:S01]  /*0760*/  SHF.L.U64.HI R23, R60.reuse, 0x2, R23 ;  /* 0x000000023c177819 */ /* 0x040fe20000010217 */
[----:B------:R-:W-:Y:S01]  /*0770*/  IMAD.SHL.U32 R60, R60, 0x4, RZ ;  /* 0x000000043c3c7824 */ /* 0x000fe200078e00ff */
[C---:B------:R-:W-:Y:S02]  /*0780*/  LEA R37, P0, R18.reuse, c[0x0][0x178], 0x10 ;  /* 0x00005e0012257a11 */ /* 0x040fe400078080ff */
[C---:B------:R-:W-:Y:S02]  /*0790*/  LEA R29, P1, R17.reuse, c[0x0][0x178], 0x10 ;  /* 0x00005e00111d7a11 */ /* 0x040fe400078280ff */
[----:B------:R-:W-:Y:S02]  /*07a0*/  LEA.HI.X R19, R18, c[0x0][0x17c], R19, 0x10, P0 ;  /* 0x00005f0012137a11 */ /* 0x000fe400000f8413 */
[----:B------:R-:W-:-:S02]  /*07b0*/  LEA.HI.X R16, R17, c[0x0][0x17c], R16, 0x10, P1 ;  /* 0x00005f0011107a11 */ /* 0x000fc400008f8410 */
[----:B------:R-:W-:Y:S02]  /*07c0*/  IADD3 R36, P0, R22, R37, RZ ;  /* 0x0000002516247210 */ /* 0x000fe40007f1e0ff */
[----:B------:R-:W-:-:S03]  /*07d0*/  IADD3 R28, P1, R60, R29, RZ ;  /* 0x0000001d3c1c7210 */ /* 0x000fc60007f3e0ff */
[----:B------:R-:W-:Y:S02]  /*07e0*/  IMAD.X R37, R2, 0x1, R19, P0 ;  /* 0x0000000102257824 */ /* 0x000fe400000e0613 */
[----:B------:R-:W-:-:S04]  /*07f0*/  IMAD.X R29, R23, 0x1, R16, P1 ;  /* 0x00000001171d7824 */ /* 0x000fc800008e0610 */
[----:B------:R-:W5:Y:S04]  /*0800*/  LDG.E.128 R36, [R36.64] ;  /* 0x0000002424247981 */ /* 0x000f68000c1e1d00 */
[----:B------:R-:W5:Y:S01]  /*0810*/  LDG.E.128 R28, [R28.64] ;  /* 0x000000241c1c7981 */ /* 0x000f62000c1e1d00 */
[----:B------:R-:W-:Y:S01]  /*0820*/  SHF.R.U32.HI R17, RZ, 0x14, R63 ;  /* 0x00000014ff117819 */ /* 0x000fe2000001163f */
[----:B------:R-:W-:Y:S01]  /*0830*/  BSSY B6, `(.L_x_4) ;  /* 0x0000020000067945 */ /* 0x000fe20003800000 */
[----:B------:R-:W-:Y:S02]  /*0840*/  SHF.R.U32.HI R3, RZ, 0x14, R25 ;  /* 0x00000014ff037819 */ /* 0x000fe40000011619 */
[----:B------:R-:W-:Y:S02]  /*0850*/  LOP3.LUT R17, R17, 0x800, RZ, 0xc0, !PT ;  /* 0x0000080011117812 */ /* 0x000fe400078ec0ff */
[----:B------:R-:W-:-:S02]  /*0860*/  LOP3.LUT R3, R3, 0x800, RZ, 0xc0, !PT ;  /* 0x0000080003037812 */ /* 0x000fc400078ec0ff */
[----:B------:R-:W-:Y:S02]  /*0870*/  IADD3 R17, P0, R62, R17, RZ ;  /* 0x000000113e117210 */ /* 0x000fe40007f1e0ff */
[----:B------:R-:W-:-:S03]  /*0880*/  IADD3 R18, P1, R24, R3, RZ ;  /* 0x0000000318127210 */ /* 0x000fc60007f3e0ff */
[----:B------:R-:W-:Y:S01]  /*0890*/  IMAD.X R16, RZ, RZ, R63, P0 ;  /* 0x000000ffff107224 */ /* 0x000fe200000e063f */
[----:B------:R-:W-:Y:S01]  /*08a0*/  LOP3.LUT R0, R17, R18, RZ, 0xfc, !PT ;  /* 0x0000001211007212 */ /* 0x000fe200078efcff */
[----:B------:R-:W-:-:S03]  /*08b0*/  IMAD.X R19, RZ, RZ, R25, P1 ;  /* 0x000000ffff137224 */ /* 0x000fc600008e0619 */
        /* <DEDUP_REMOVED lines=23> */
.L_x_5:
[----:B------:R-:W-:Y:S05]  /*0a30*/  BSYNC B6 ;  /* 0x0000000000067941 */ /* 0x000fea0003800000 */
.L_x_4:
[C---:B------:R-:W-:Y:S02]  /*0a40*/  LEA R25, P0, R18.reuse, c[0x0][0x188], 0x10 ;  /* 0x0000620012197a11 */ /* 0x040fe400078080ff */
[C---:B------:R-:W-:Y:S02]  /*0a50*/  LEA R3, P1, R17.reuse, c[0x0][0x188], 0x10 ;  /* 0x0000620011037a11 */ /* 0x040fe400078280ff */
[----:B------:R-:W-:Y:S02]  /*0a60*/  LEA.HI.X R19, R18, c[0x0][0x18c], R19, 0x10, P0 ;  /* 0x0000630012137a11 */ /* 0x000fe400000f8413 */
[----:B------:R-:W-:Y:S02]  /*0a70*/  LEA.HI.X R0, R17, c[0x0][0x18c], R16, 0x10, P1 ;  /* 0x0000630011007a11 */ /* 0x000fe400008f8410 */
        /* <DEDUP_REMOVED lines=22> */
[----:B------:R-:W-:Y:S02]  /*0be0*/  IMAD.MOV.U32 R5, RZ, RZ, c[0x4][0x1c] ;  /* 0x01000700ff057624 */ /* 0x000fe400078e00ff */
[----:B------:R-:W-:Y:S01]  /*0bf0*/  IMAD.MOV.U32 R6, RZ, RZ, c[0x4][0x10] ;  /* 0x01000400ff067624 */ /* 0x000fe200078e00ff */
[----:B------:R-:W0:Y:S01]  /*0c00*/  LDC.64 R14, c[0x4][R14] ;  /* 0x010000000e0e7b82 */ /* 0x000e220000000a00 */
[----:B------:R-:W-:Y:S02]  /*0c10*/  IMAD.MOV.U32 R7, RZ, RZ, c[0x4][0x14] ;  /* 0x01000500ff077624 */ /* 0x000fe400078e00ff */
[----:B------:R-:W-:Y:S02]  /*0c20*/  IMAD.MOV.U32 R8, RZ, RZ, 0x34b ;  /* 0x0000034bff087424 */ /* 0x000fe400078e00ff */
[----:B------:R-:W-:-:S02]  /*0c30*/  IMAD.MOV.U32 R10, RZ, RZ, c[0x4][0x8] ;  /* 0x01000200ff0a7624 */ /* 0x000fc400078e00ff */
[----:B------:R-:W-:Y:S02]  /*0c40*/  IMAD.MOV.U32 R11, RZ, RZ, c[0x4][0xc] ;  /* 0x01000300ff0b7624 */ /* 0x000fe400078e00ff */
[----:B------:R-:W-:Y:S02]  /*0c50*/  IMAD.MOV.U32 R12, RZ, RZ, 0x1 ;  /* 0x00000001ff0c7424 */ /* 0x000fe400078e00ff */
[----:B------:R-:W-:Y:S02]  /*0c60*/  IMAD.MOV.U32 R13, RZ, RZ, RZ ;  /* 0x000000ffff0d7224 */ /* 0x000fe400078e00ff */
[----:B------:R-:W-:-:S05]  /*0c70*/  LEPC R20 ;  /* 0x000000000014734e */ /* 0x000fca0000000000 */
[----:B------:R-:W-:Y:S02]  /*0c80*/  MOV R3, 0xcf0 ;  /* 0x00000cf000037802 */ /* 0x000fe40000000f00 */
[----:B------:R-:W-:Y:S02]  /*0c90*/  MOV R0, 0xc70 ;  /* 0x00000c7000007802 */ /* 0x000fe40000000f00 */
[----:B------:R-:W-:Y:S02]  /*0ca0*/  MOV R9, 0x0 ;  /* 0x0000000000097802 */ /* 0x000fe40000000f00 */
[----:B------:R-:W-:-:S02]  /*0cb0*/  MOV R32, 0x0 ;  /* 0x0000000000207802 */ /* 0x000fc40000000f00 */
[----:B------:R-:W-:-:S04]  /*0cc0*/  IADD3 R20, P0, P1, -R0, R3, R20 ;  /* 0x0000000300147210 */ /* 0x000fc8000791e114 */
[----:B------:R-:W-:-:S04]  /*0cd0*/  IADD3.X R21, ~R32, R9, R21, P0, P1 ;  /* 0x0000000920157210 */ /* 0x000fc800007e2515 */
[----:B0----5:R-:W-:Y:S05]  /*0ce0*/  CALL.ABS.NOINC R14 ;  /* 0x000000000e007343 */ /* 0x021fea0003c00000 */
.L_x_7:
[----:B------:R-:W-:Y:S05]  /*0cf0*/  BSYNC B6 ;  /* 0x0000000000067941 */ /* 0x000fea0003800000 */
.L_x_6:
[----:B------:R-:W-:Y:S02]  /*0d00*/  SHF.R.U32.HI R5, RZ, 0x14, R77 ;  /* 0x00000014ff057819 */ /* 0x000fe4000001164d */
[----:B------:R-:W-:Y:S02]  /*0d10*/  SHF.R.U32.HI R3, RZ, 0x14, R71 ;  /* 0x00000014ff037819 */ /* 0x000fe40000011647 */
[----:B------:R-:W-:Y:S02]  /*0d20*/  LOP3.LUT R5, R5, 0x800, RZ, 0xc0, !PT ;  /* 0x0000080005057812 */ /* 0x000fe400078ec0ff */
[----:B------:R-:W-:Y:S02]  /*0d30*/  LOP3.LUT R3, R3, 0x800, RZ, 0xc0, !PT ;  /* 0x0000080003037812 */ /* 0x000fe400078ec0ff */
[----:B------:R-:W-:Y:S02]  /*0d40*/  LEA R7, P0, R63, c[0x0][0x198], 0x10 ;  /* 0x000066003f077a11 */ /* 0x000fe400078080ff */
[----:B------:R-:W-:-:S02]  /*0d50*/  IADD3 R6, P2, R76, R5, RZ ;  /* 0x000000054c067210 */ /* 0x000fc40007f5e0ff */
[----:B------:R-:W-:Y:S02]  /*0d60*/  LEA R9, P1, R62, c[0x0][0x198], 0x10 ;  /* 0x000066003e097a11 */ /* 0x000fe400078280ff */
[----:B------:R-:W-:Y:S01]  /*0d70*/  IADD3 R0, P3, R70, R3, RZ ;  /* 0x0000000346007210 */ /* 0x000fe20007f7e0ff */
[----:B------:R-:W-:Y:S01]  /*0d80*/  IMAD.X R3, RZ, RZ, R77, P2 ;  /* 0x000000ffff037224 */ /* 0x000fe200010e064d */
[----:B------:R-:W-:Y:S02]  /*0d90*/  LEA.HI.X R63, R63, c[0x0][0x19c], R68, 0x10, P0 ;  /* 0x000067003f3f7a11 */ /* 0x000fe400000f8444 */
[----:B------:R-:W-:Y:S01]  /*0da0*/  LEA.HI.X R62, R62, c[0x0][0x19c], R61, 0x10, P1 ;  /* 0x000067003e3e7a11 */ /* 0x000fe200008f843d */
[----:B------:R-:W-:Y:S01]  /*0db0*/  IMAD.X R71, RZ, RZ, R71, P3 ;  /* 0x000000ffff477224 */ /* 0x000fe200018e0647 */
[----:B------:R-:W-:Y:S02]  /*0dc0*/  IADD3 R8, P0, R9, R60, RZ ;  /* 0x0000003c09087210 */ /* 0x000fe40007f1e0ff */
[----:B------:R-:W-:-:S02]  /*0dd0*/  IADD3 R4, P2, R7, R22, RZ ;  /* 0x0000001607047210 */ /* 0x000fc40007f5e0ff */
[----:B------:R-:W-:Y:S01]  /*0de0*/  LEA R13, P1, R0, c[0x0][0x1a8], 0x10 ;  /* 0x00006a00000d7a11 */ /* 0x000fe200078280ff */
[----:B------:R-:W-:Y:S01]  /*0df0*/  IMAD.X R9, R62, 0x1, R23, P0 ;  /* 0x000000013e097824 */ /* 0x000fe200000e0617 */
[----:B------:R-:W-:Y:S01]  /*0e00*/  LEA R21, P3, R6, c[0x0][0x1a8], 0x10 ;  /* 0x00006a0006157a11 */ /* 0x000fe200078680ff */
[--C-:B------:R-:W-:Y:S01]  /*0e10*/  IMAD.X R5, R63, 0x1, R2.reuse, P2 ;  /* 0x000000013f057824 */ /* 0x100fe200010e0602 */
[----:B------:R-:W-:Y:S02]  /*0e20*/  LEA.HI.X R0, R0, c[0x0][0x1ac], R71, 0x10, P1 ;  /* 0x00006b0000007a11 */ /* 0x000fe400008f8447 */
[----:B------:R-:W-:Y:S01]  /*0e30*/  IADD3 R12, P0, R13, R60, RZ ;  /* 0x0000003c0d0c7210 */ /* 0x000fe20007f1e0ff */
[----:B------:R-:W2:Y:S01]  /*0e40*/  LDG.E.128 R8, [R8.64] ;  /* 0x0000002408087981 */ /* 0x000ea2000c1e1d00 */
[----:B------:R-:W-:Y:S02]  /*0e50*/  LEA.HI.X R3, R6, c[0x0][0x1ac], R3, 0x10, P3 ;  /* 0x00006b0006037a11 */ /* 0x000fe400018f8403 */
[----:B------:R-:W-:Y:S01]  /*0e60*/  IADD3 R20, P2, R21, R22, RZ ;  /* 0x0000001615147210 */ /* 0x000fe20007f5e0ff */
[----:B------:R-:W-:Y:S01]  /*0e70*/  IMAD.X R13, R0, 0x1, R23, P0 ;  /* 0x00000001000d7824 */ /* 0x000fe200000e0617 */
[----:B------:R-:W3:Y:S03]  /*0e80*/  LDG.E.128 R4, [R4.64] ;  /* 0x0000002404047981 */ /* 0x000ee6000c1e1d00 */
[----:B------:R-:W-:-:S02]  /*0e90*/  IMAD.X R21, R3, 0x1, R2, P2 ;  /* 0x0000000103157824 */ /* 0x000fc400010e0602 */
[----:B------:R-:W4:Y:S04]  /*0ea0*/  LDG.E.128 R12, [R12.64] ;  /* 0x000000240c0c7981 */ /* 0x000f28000c1e1d00 */
[----:B------:R-:W4:Y:S01]  /*0eb0*/  LDG.E.128 R20, [R20.64] ;  /* 0x0000002414147981 */ /* 0x000f22000c1e1d00 */
[----:B-----5:R-:W-:Y:S02]  /*0ec0*/  FADD R2, R45, R29 ;  /* 0x0000001d2d027221 */ /* 0x020fe40000000000 */
[----:B------:R-:W-:Y:S02]  /*0ed0*/  FADD R0, R47, R31 ;  /* 0x0000001f2f007221 */ /* 0x000fe40000000000 */
[----:B------:R-:W-:Y:S02]  /*0ee0*/  FADD R3, R46, R30 ;  /* 0x0000001e2e037221 */ /* 0x000fe40000000000 */
[----:B------:R-:W-:-:S02]  /*0ef0*/  FADD R29, R44, R28 ;  /* 0x0000001c2c1d7221 */ /* 0x000fc40000000000 */
[----:B------:R-:W-:Y:S02]  /*0f00*/  FADD R33, R52, R36 ;  /* 0x0000002434217221 */ /* 0x000fe40000000000 */
[----:B------:R-:W-:Y:S02]  /*0f10*/  FADD R28, R55, R39 ;  /* 0x00000027371c7221 */ /* 0x000fe40000000000 */
[----:B------:R-:W-:Y:S02]  /*0f20*/  FADD R31, R54, R38 ;  /* 0x00000026361f7221 */ /* 0x000fe40000000000 */
        /* <DEDUP_REMOVED lines=9> */
[----:B--2---:R-:W-:Y:S02]  /*0fc0*/  FADD R2, R2, R9 ;  /* 0x0000000902027221 */ /* 0x004fe40000000000 */
[----:B------:R-:W-:Y:S02]  /*0fd0*/  FADD R3, R3, R10 ;  /* 0x0000000a03037221 */ /* 0x000fe40000000000 */
[----:B------:R-:W-:Y:S02]  /*0fe0*/  FADD R29, R29, R8 ;  /* 0x000000081d1d7221 */ /* 0x000fe40000000000 */
[----:B---3--:R-:W-:Y:S02]  /*0ff0*/  FADD R33, R33, R4 ;  /* 0x0000000421217221 */ /* 0x008fe40000000000 */
[----:B------:R-:W-:Y:S02]  /*1000*/  FADD R30, R30, R5 ;  /* 0x000000051e1e7221 */ /* 0x000fe40000000000 */
[----:B------:R-:W-:-:S02]  /*1010*/  FADD R31, R31, R6 ;  /* 0x000000061f1f7221 */ /* 0x000fc40000000000 */
[----:B------:R-:W-:Y:S02]  /*1020*/  FADD R28, R28, R7 ;  /* 0x000000071c1c7221 */ /* 0x000fe40000000000 */
[----:B------:R-:W-:Y:S02]  /*1030*/  FADD R0, R0, R11 ;  /* 0x0000000b00007221 */ /* 0x000fe40000000000 */
[----:B------:R-:W-:Y:S02]  /*1040*/  IMAD.MOV.U32 R4, RZ, RZ, 0x4 ;  /* 0x00000004ff047424 */ /* 0x000fe400078e00ff */
[----:B----4-:R-:W-:Y:S02]  /*1050*/  FADD R13, R2, R13 ;  /* 0x0000000d020d7221 */ /* 0x010fe40000000000 */
[----:B------:R-:W-:Y:S02]  /*1060*/  FADD R14, R3, R14 ;  /* 0x0000000e030e7221 */ /* 0x000fe40000000000 */
[----:B------:R-:W-:-:S02]  /*1070*/  FADD R20, R33, R20 ;  /* 0x0000001421147221 */ /* 0x000fc40000000000 */
[----:B------:R-:W-:Y:S02]  /*1080*/  FADD R21, R30, R21 ;  /* 0x000000151e157221 */ /* 0x000fe40000000000 */
[----:B------:R-:W-:Y:S02]  /*1090*/  FADD R22, R31, R22 ;  /* 0x000000161f167221 */ /* 0x000fe40000000000 */
[----:B------:R-:W-:Y:S02]  /*10a0*/  FADD R23, R28, R23 ;  /* 0x000000171c177221 */ /* 0x000fe40000000000 */
[----:B------:R-:W-:Y:S02]  /*10b0*/  FADD R12, R29, R12 ;  /* 0x0000000c1d0c7221 */ /* 0x000fe40000000000 */
[----:B------:R-:W-:-:S04]  /*10c0*/  IMAD.WIDE R2, R69, R4, c[0x0][0x1b0] ;  /* 0x00006c0045027625 */ /* 0x000fc800078e0204 */
[----:B------:R-:W-:Y:S01]  /*10d0*/  FADD R15, R0, R15 ;  /* 0x0000000f000f7221 */ /* 0x000fe20000000000 */
[----:B------:R-:W-:Y:S04]  /*10e0*/  STG.E.128 [R2.64], R20 ;  /* 0x0000001402007986 */ /* 0x000fe8000c101d24 */
[----:B------:R-:W-:Y:S01]  /*10f0*/  STG.E.128 [R2.64+0x800], R12 ;  /* 0x0008000c02007986 */ /* 0x000fe2000c101d24 */
[----:B------:R-:W-:Y:S05]  /*1100*/  EXIT ;  /* 0x000000000000794d */ /* 0x000fea0003800000 */
.L_x_8:
[----:B------:R-:W-:-:S00]  /*1110*/  BRA `(.L_x_8) ;  /* 0xfffffff000007947 */ /* 0x000fc0000383ffff */
[----:B------:R-:W-:-:S00]  /*1120*/  NOP ;  /* 0x0000000000007918 */ /* 0x000fc00000000000 */
        /* <DEDUP_REMOVED lines=13> */
.L_x_9:


//--------------------- .nv.global.init           --------------------------
	.section	.nv.global.init,"aw",@progbits
.nv.global.init:
	.type		assertFunc_1,@object
	.size		assertFunc_1,(assertFunc_3 - assertFunc_1)
assertFunc_1:
        /*0000*/ 	.byte	0x5f, 0x63, 0x61, 0x6c, 0x6c, 0x5f, 0x77, 0x69, 0x74, 0x68, 0x5f, 0x66, 0x72, 0x61, 0x6d, 0x65
        /*0010*/ 	.byte	0x73, 0x5f, 0x72, 0x65, 0x6d, 0x6f, 0x76, 0x65, 0x64
	.type		assertFunc_3,@object
	.size		assertFunc_3,(assertFunc_2 - assertFunc_3)
assertFunc_3:
        /*0019*/ 	.byte	0x5f, 0x63, 0x61, 0x6c, 0x6c, 0x5f, 0x77, 0x69, 0x74, 0x68, 0x5f, 0x66, 0x72, 0x61, 0x6d, 0x65
        /*0029*/ 	.byte	0x73, 0x5f, 0x72, 0x65, 0x6d, 0x6f, 0x76, 0x65, 0x64
	.type		assertFunc_2,@object
	.size		assertFunc_2,(assertFunc_0 - assertFunc_2)
assertFunc_2:
        /*0032*/ 	.byte	0x5f, 0x63, 0x61, 0x6c, 0x6c, 0x5f, 0x77, 0x69, 0x74, 0x68, 0x5f, 0x66, 0x72, 0x61, 0x6d, 0x65
        /*0042*/ 	.byte	0x73, 0x5f, 0x72, 0x65, 0x6d, 0x6f, 0x76, 0x65, 0x64
	.type		assertFunc_0,@object
	.size		assertFunc_0,(assertMessage_1 - assertFunc_0)
assertFunc_0:
        /*004b*/ 	.byte	0x5f, 0x63, 0x61, 0x6c, 0x6c, 0x5f, 0x77, 0x69, 0x74, 0x68, 0x5f, 0x66, 0x72, 0x61, 0x6d, 0x65
        /*005b*/ 	.byte	0x73, 0x5f, 0x72, 0x65, 0x6d, 0x6f, 0x76, 0x65, 0x64
	.type		assertMessage_1,@object
	.size		assertMessage_1,(assertMessage_0 - assertMessage_1)
assertMessage_1:
        /*0064*/ 	.byte	0x69, 0x6e, 0x64, 0x65, 0x78, 0x20, 0x6f, 0x75, 0x74, 0x20, 0x6f, 0x66, 0x20, 0x62, 0x6f, 0x75
        /*0074*/ 	.byte	0x6e, 0x64, 0x73, 0x3a, 0x20, 0x30, 0x20, 0x3c, 0x3d, 0x20, 0x74, 0x6d, 0x70, 0x38, 0x20, 0x3c
        /*0084*/ 	.byte	0x20, 0x32, 0x30, 0x34, 0x38
	.type		assertMessage_0,@object
	.size		assertMessage_0,(assertFile_0 - assertMessage_0)
assertMessage_0:
        /*0089*/ 	.byte	0x69, 0x6e, 0x64, 0x65, 0x78, 0x20, 0x6f, 0x75, 0x74, 0x20, 0x6f, 0x66, 0x20, 0x62, 0x6f, 0x75
        /*0099*/ 	.byte	0x6e, 0x64, 0x73, 0x3a, 0x20, 0x30, 0x20, 0x3c, 0x3d, 0x20, 0x74, 0x6d, 0x70, 0x33, 0x20, 0x3c
        /*00a9*/ 	.byte	0x20, 0x32, 0x30, 0x34, 0x38
	.type		assertFile_0,@object
	.size		assertFile_0,(assertMessage_3 - assertFile_0)
assertFile_0:
        /*00ae*/ 	.byte	0x3c, 0x66, 0x72, 0x6f, 0x7a, 0x65, 0x6e, 0x20, 0x69, 0x6d, 0x70, 0x6f, 0x72, 0x74, 0x6c, 0x69
        /*00be*/ 	.byte	0x62, 0x2e, 0x5f, 0x62, 0x6f, 0x6f, 0x74, 0x73, 0x74, 0x72, 0x61, 0x70, 0x5f, 0x65, 0x78, 0x74
        /*00ce*/ 	.byte	0x65, 0x72, 0x6e, 0x61, 0x6c, 0x3e
	.type		assertMessage_3,@object
	.size		assertMessage_3,(assertFile_2 - assertMessage_3)
assertMessage_3:
        /*00d4*/ 	.byte	0x69, 0x6e, 0x64, 0x65, 0x78, 0x20, 0x6f, 0x75, 0x74, 0x20, 0x6f, 0x66, 0x20, 0x62, 0x6f, 0x75
        /*00e4*/ 	.byte	0x6e, 0x64, 0x73, 0x3a, 0x20, 0x30, 0x20, 0x3c, 0x3d, 0x20, 0x74, 0x6d, 0x70, 0x32, 0x30, 0x20
        /*00f4*/ 	.byte	0x3c, 0x20, 0x32, 0x30, 0x34, 0x38
	.type		assertFile_2,@object
	.size		assertFile_2,(assertFile_1 - assertFile_2)
assertFile_2:
        /*00fa*/ 	.byte	0x3c, 0x66, 0x72, 0x6f, 0x7a, 0x65, 0x6e, 0x20, 0x69, 0x6d, 0x70, 0x6f, 0x72, 0x74, 0x6c, 0x69
        /*010a*/ 	.byte	0x62, 0x2e, 0x5f, 0x62, 0x6f, 0x6f, 0x74, 0x73, 0x74, 0x72, 0x61, 0x70, 0x5f, 0x65, 0x78, 0x74
        /*011a*/ 	.byte	0x65, 0x72, 0x6e, 0x61, 0x6c, 0x3e
	.type		assertFile_1,@object
	.size		assertFile_1,(assertFile_3 - assertFile_1)
assertFile_1:
        /*0120*/ 	.byte	0x3c, 0x66, 0x72, 0x6f, 0x7a, 0x65, 0x6e, 0x20, 0x69, 0x6d, 0x70, 0x6f, 0x72, 0x74, 0x6c, 0x69
        /*0130*/ 	.byte	0x62, 0x2e, 0x5f, 0x62, 0x6f, 0x6f, 0x74, 0x73, 0x74, 0x72, 0x61, 0x70, 0x5f, 0x65, 0x78, 0x74
        /*0140*/ 	.byte	0x65, 0x72, 0x6e, 0x61, 0x6c, 0x3e
	.type		assertFile_3,@object
	.size		assertFile_3,(assertMessage_2 - assertFile_3)
assertFile_3:
        /*0146*/ 	.byte	0x3c, 0x66, 0x72, 0x6f, 0x7a, 0x65, 0x6e, 0x20, 0x69, 0x6d, 0x70, 0x6f, 0x72, 0x74, 0x6c, 0x69
        /*0156*/ 	.byte	0x62, 0x2e, 0x5f, 0x62, 0x6f, 0x6f, 0x74, 0x73, 0x74, 0x72, 0x61, 0x70, 0x5f, 0x65, 0x78, 0x74
        /*0166*/ 	.byte	0x65, 0x72, 0x6e, 0x61, 0x6c, 0x3e
	.type		assertMessage_2,@object
	.size		assertMessage_2,(.L_5 - assertMessage_2)
assertMessage_2:
        /*016c*/ 	.byte	0x69, 0x6e, 0x64, 0x65, 0x78, 0x20, 0x6f, 0x75, 0x74, 0x20, 0x6f, 0x66, 0x20, 0x62, 0x6f, 0x75
        /*017c*/ 	.byte	0x6e, 0x64, 0x73, 0x3a, 0x20, 0x30, 0x20, 0x3c, 0x3d, 0x20, 0x74, 0x6d, 0x70, 0x31, 0x34, 0x20
        /*018c*/ 	.byte	0x3c, 0x20, 0x32, 0x30, 0x34, 0x38
.L_5:


//--------------------- SYMBOLS --------------------------

	.type		__assertfail,@function
